	.headerflags	@"EF_CUDA_TEXMODE_UNIFIED EF_CUDA_64BIT_ADDRESS EF_CUDA_ACCELERATORS EF_CUDA_SM90 EF_CUDA_VIRTUAL_SM(EF_CUDA_SM90)"
	.elftype	@"ET_EXEC"


//--------------------- .nv.info                  --------------------------
	.section	.nv.info,"",@"SHT_CUDA_INFO"
	.align	4


	//----- nvinfo : EIATTR_REGCOUNT
	.align		4
        /*0000*/ 	.byte	0x04, 0x2f
        /*0002*/ 	.short	(.L_3 - .L_2)
	.align		4
.L_2:
        /*0004*/ 	.word	index@(triton_poi_fused__native_batch_norm_legit_no_training_add_convolution_leaky_relu_13)
        /*0008*/ 	.word	0x00000018


	//----- nvinfo : EIATTR_MIN_STACK_SIZE
	.align		4
.L_3:
        /*000c*/ 	.byte	0x04, 0x12
        /*000e*/ 	.short	(.L_5 - .L_4)
	.align		4
.L_4:
        /*0010*/ 	.word	index@(triton_poi_fused__native_batch_norm_legit_no_training_add_convolution_leaky_relu_13)
        /*0014*/ 	.word	0x00000000


	//----- nvinfo : EIATTR_FRAME_SIZE
	.align		4
.L_5:
        /*0018*/ 	.byte	0x04, 0x11
        /*001a*/ 	.short	(.L_7 - .L_6)
	.align		4
.L_6:
        /*001c*/ 	.word	index@(triton_poi_fused__native_batch_norm_legit_no_training_add_convolution_leaky_relu_13)
        /*0020*/ 	.word	0x00000000


	//----- nvinfo : EIATTR_MIN_STACK_SIZE
	.align		4
.L_7:
        /*0024*/ 	.byte	0x04, 0x12
        /*0026*/ 	.short	(.L_9 - .L_8)
	.align		4
.L_8:
        /*0028*/ 	.word	index@(triton_poi_fused__native_batch_norm_legit_no_training_add_convolution_leaky_relu_13)
        /*002c*/ 	.word	0x00000000
.L_9:


//--------------------- .nv.info.triton_poi_fused__native_batch_norm_legit_no_training_add_convolution_leaky_relu_13 --------------------------
	.section	.nv.info.triton_poi_fused__native_batch_norm_legit_no_training_add_convolution_leaky_relu_13,"",@"SHT_CUDA_INFO"
	.sectionflags	@""
	.align	4


	//----- nvinfo : EIATTR_CUDA_API_VERSION
	.align		4
        /*0000*/ 	.byte	0x04, 0x37
        /*0002*/ 	.short	(.L_11 - .L_10)
.L_10:
        /*0004*/ 	.word	0x0000007c


	//----- nvinfo : EIATTR_KPARAM_INFO
	.align		4
.L_11:
        /*0008*/ 	.byte	0x04, 0x17
        /*000a*/ 	.short	(.L_13 - .L_12)
.L_12:
        /*000c*/ 	.word	0x00000000
        /*0010*/ 	.short	0x0008
        /*0012*/ 	.short	0x0040
        /*0014*/ 	.byte	0x00, 0xf0, 0x11, 0x00


	//----- nvinfo : EIATTR_KPARAM_INFO
	.align		4
.L_13:
        /*0018*/ 	.byte	0x04, 0x17
        /*001a*/ 	.short	(.L_15 - .L_14)
.L_14:
        /*001c*/ 	.word	0x00000000
        /*0020*/ 	.short	0x0007
        /*0022*/ 	.short	0x0038
        /*0024*/ 	.byte	0x00, 0xf4, 0x21, 0x00


	//----- nvinfo : EIATTR_KPARAM_INFO
	.align		4
.L_15:
        /*0028*/ 	.byte	0x04, 0x17
        /*002a*/ 	.short	(.L_17 - .L_16)
.L_16:
        /*002c*/ 	.word	0x00000000
        /*0030*/ 	.short	0x0006
        /*0032*/ 	.short	0x0030
        /*0034*/ 	.byte	0x00, 0xf4, 0x21, 0x00


	//----- nvinfo : EIATTR_KPARAM_INFO
	.align		4
.L_17:
        /*0038*/ 	.byte	0x04, 0x17
        /*003a*/ 	.short	(.L_19 - .L_18)
.L_18:
        /*003c*/ 	.word	0x00000000
        /*0040*/ 	.short	0x0005
        /*0042*/ 	.short	0x0028
        /*0044*/ 	.byte	0x00, 0xf4, 0x21, 0x00


	//----- nvinfo : EIATTR_KPARAM_INFO
	.align		4
.L_19:
        /*0048*/ 	.byte	0x04, 0x17
        /*004a*/ 	.short	(.L_21 - .L_20)
.L_20:
        /*004c*/ 	.word	0x00000000
        /*0050*/ 	.short	0x0004
        /*0052*/ 	.short	0x0020
        /*0054*/ 	.byte	0x00, 0xf4, 0x21, 0x00


	//----- nvinfo : EIATTR_KPARAM_INFO
	.align		4
.L_21:
        /*0058*/ 	.byte	0x04, 0x17
        /*005a*/ 	.short	(.L_23 - .L_22)
.L_22:
        /*005c*/ 	.word	0x00000000
        /*0060*/ 	.short	0x0003
        /*0062*/ 	.short	0x0018
        /*0064*/ 	.byte	0x00, 0xf4, 0x21, 0x00


	//----- nvinfo : EIATTR_KPARAM_INFO
	.align		4
.L_23:
        /*0068*/ 	.byte	0x04, 0x17
        /*006a*/ 	.short	(.L_25 - .L_24)
.L_24:
        /*006c*/ 	.word	0x00000000
        /*0070*/ 	.short	0x0002
        /*0072*/ 	.short	0x0010
        /*0074*/ 	.byte	0x00, 0xf4, 0x21, 0x00


	//----- nvinfo : EIATTR_KPARAM_INFO
	.align		4
.L_25:
        /*0078*/ 	.byte	0x04, 0x17
        /*007a*/ 	.short	(.L_27 - .L_26)
.L_26:
        /*007c*/ 	.word	0x00000000
        /*0080*/ 	.short	0x0001
        /*0082*/ 	.short	0x0008
        /*0084*/ 	.byte	0x00, 0xf4, 0x21, 0x00


	//----- nvinfo : EIATTR_KPARAM_INFO
	.align		4
.L_27:
        /*0088*/ 	.byte	0x04, 0x17
        /*008a*/ 	.short	(.L_29 - .L_28)
.L_28:
        /*008c*/ 	.word	0x00000000
        /*0090*/ 	.short	0x0000
        /*0092*/ 	.short	0x0000
        /*0094*/ 	.byte	0x00, 0xf4, 0x21, 0x00


	//----- nvinfo : EIATTR_SPARSE_MMA_MASK
	.align		4
.L_29:
        /*0098*/ 	.byte	0x03, 0x50
        /*009a*/ 	.short	0x0000


	//----- nvinfo : EIATTR_MAXREG_COUNT
	.align		4
        /*009c*/ 	.byte	0x03, 0x1b
        /*009e*/ 	.short	0x00ff


	//----- nvinfo : EIATTR_EXIT_INSTR_OFFSETS
	.align		4
        /*00a0*/ 	.byte	0x04, 0x1c
        /*00a2*/ 	.short	(.L_31 - .L_30)


	//   ....[0]....
.L_30:
        /*00a4*/ 	.word	0x00000480


	//----- nvinfo : EIATTR_REQNTID
	.align		4
.L_31:
        /*00a8*/ 	.byte	0x04, 0x10
        /*00aa*/ 	.short	(.L_33 - .L_32)
.L_32:
        /*00ac*/ 	.word	0x00000100
        /*00b0*/ 	.word	0x00000001
        /*00b4*/ 	.word	0x00000001


	//----- nvinfo : EIATTR_CBANK_PARAM_SIZE
	.align		4
.L_33:
        /*00b8*/ 	.byte	0x03, 0x19
        /*00ba*/ 	.short	0x0044


	//----- nvinfo : EIATTR_PARAM_CBANK
	.align		4
        /*00bc*/ 	.byte	0x04, 0x0a
        /*00be*/ 	.short	(.L_35 - .L_34)
	.align		4
.L_34:
        /*00c0*/ 	.word	index@(.nv.constant0.triton_poi_fused__native_batch_norm_legit_no_training_add_convolution_leaky_relu_13)
        /*00c4*/ 	.short	0x0210
        /*00c6*/ 	.short	0x0044


	//----- nvinfo : EIATTR_SW_WAR
	.align		4
.L_35:
        /*00c8*/ 	.byte	0x04, 0x36
        /*00ca*/ 	.short	(.L_37 - .L_36)
.L_36:
        /*00cc*/ 	.word	0x00000008
.L_37:


//--------------------- .nv.callgraph             --------------------------
	.section	.nv.callgraph,"",@"SHT_CUDA_CALLGRAPH"
	.align	4
	.sectionentsize	8
	.align		4
        /*0000*/ 	.word	0x00000000
	.align		4
        /*0004*/ 	.word	0xffffffff
	.align		4
        /*0008*/ 	.word	0x00000000
	.align		4
        /*000c*/ 	.word	0xfffffffe
	.align		4
        /*0010*/ 	.word	0x00000000
	.align		4
        /*0014*/ 	.word	0xfffffffd
	.align		4
        /*0018*/ 	.word	0x00000000
	.align		4
        /*001c*/ 	.word	0xfffffffc


//--------------------- .nv.constant4             --------------------------
	.section	.nv.constant4,"a",@progbits
	.align	8
	.align		8
.nv.constant4:
        /*0000*/ 	.dword	_$_str
	.align		8
        /*0008*/ 	.dword	_$_str_$_2


//--------------------- .text.triton_poi_fused__native_batch_norm_legit_no_training_add_convolution_leaky_relu_13 --------------------------
	.section	.text.triton_poi_fused__native_batch_norm_legit_no_training_add_convolution_leaky_relu_13,"ax",@progbits
	.align	128
        .global         triton_poi_fused__native_batch_norm_legit_no_training_add_convolution_leaky_relu_13
        .type           triton_poi_fused__native_batch_norm_legit_no_training_add_convolution_leaky_relu_13,@function
        .size           triton_poi_fused__native_batch_norm_legit_no_training_add_convolution_leaky_relu_13,(.L_x_1 - triton_poi_fused__native_batch_norm_legit_no_training_add_convolution_leaky_relu_13)
        .other          triton_poi_fused__native_batch_norm_legit_no_training_add_convolution_leaky_relu_13,@"STO_CUDA_ENTRY STV_DEFAULT"
triton_poi_fused__native_batch_norm_legit_no_training_add_convolution_leaky_relu_13:
.text.triton_poi_fused__native_batch_norm_legit_no_training_add_convolution_leaky_relu_13:
[----:B------:R-:W-:Y:S01]  /*0000*/  LDC R1, c[0x0][0x28] ;  /* 0x00000a00ff017b82 */ /* 0x000fe20000000800 */
[----:B------:R-:W1:Y:S07]  /*0010*/  S2R R0, SR_TID.X ;  /* 0x0000000000007919 */ /* 0x000e6e0000002100 */
[----:B------:R-:W2:Y:S01]  /*0020*/  LDC.64 R4, c[0x0][0x238] ;  /* 0x00008e00ff047b82 */ /* 0x000ea20000000a00 */
[----:B------:R-:W-:Y:S01]  /*0030*/  ULDC.64 UR4, c[0x0][0x208] ;  /* 0x0000820000047ab9 */ /* 0x000fe20000000a00 */
[----:B------:R-:W3:Y:S06]  /*0040*/  S2R R7, SR_CTAID.X ;  /* 0x0000000000077919 */ /* 0x000eec0000002500 */
[----:B------:R-:W4:Y:S08]  /*0050*/  LDC.64 R8, c[0x0][0x228] ;  /* 0x00008a00ff087b82 */ /* 0x000f300000000a00 */
[----:B------:R-:W5:Y:S08]  /*0060*/  LDC.64 R10, c[0x0][0x220] ;  /* 0x00008800ff0a7b82 */ /* 0x000f700000000a00 */
[----:B------:R-:W5:Y:S01]  /*0070*/  LDC.64 R12, c[0x0][0x230] ;  /* 0x00008c00ff0c7b82 */ /* 0x000f620000000a00 */
[----:B-1----:R-:W-:-:S07]  /*0080*/  SHF.L.U32 R0, R0, 0x1, RZ ;  /* 0x0000000100007819 */ /* 0x002fce00000006ff */
[----:B------:R-:W1:Y:S01]  /*0090*/  LDC.64 R16, c[0x0][0x248] ;  /* 0x00009200ff107b82 */ /* 0x000e620000000a00 */
[----:B---3--:R-:W-:Y:S02]  /*00a0*/  SHF.R.S32.HI R3, RZ, 0x16, R7 ;  /* 0x00000016ff037819 */ /* 0x008fe40000011407 */
[----:B------:R-:W-:Y:S02]  /*00b0*/  LOP3.LUT R0, R0, 0x1fe, RZ, 0xc0, !PT ;  /* 0x000001fe00007812 */ /* 0x000fe400078ec0ff */
[----:B------:R-:W-:-:S03]  /*00c0*/  SGXT R3, R3, 0x1 ;  /* 0x000000010303781a */ /* 0x000fc60000000200 */
[----:B------:R-:W3:Y:S01]  /*00d0*/  LDC.64 R18, c[0x0][0x240] ;  /* 0x00009000ff127b82 */ /* 0x000ee20000000a00 */
[----:B------:R-:W-:-:S04]  /*00e0*/  LEA R0, R7, R0, 0x9 ;  /* 0x0000000007007211 */ /* 0x000fc800078e48ff */
[----:B------:R-:W-:-:S04]  /*00f0*/  LEA.HI R3, R3, R0, RZ, 0x5 ;  /* 0x0000000003037211 */ /* 0x000fc800078f28ff */
[----:B------:R-:W-:-:S04]  /*0100*/  LOP3.LUT R3, R3, 0xffffffe0, RZ, 0xc0, !PT ;  /* 0xffffffe003037812 */ /* 0x000fc800078ec0ff */
[----:B------:R-:W-:Y:S02]  /*0110*/  IADD3 R14, R0, -R3, RZ ;  /* 0x80000003000e7210 */ /* 0x000fe40007ffe0ff */
[----:B------:R-:W1:Y:S03]  /*0120*/  LDC.64 R2, c[0x0][0x210] ;  /* 0x00008400ff027b82 */ /* 0x000e660000000a00 */
[----:B--2---:R-:W-:-:S06]  /*0130*/  IMAD.WIDE R4, R14, 0x4, R4 ;  /* 0x000000040e047825 */ /* 0x004fcc00078e0204 */
[----:B------:R-:W2:Y:S01]  /*0140*/  LDG.E.EL.64 R4, desc[UR4][R4.64] ;  /* 0x0000000404047981 */ /* 0x000ea2000c2e1b00 */
[----:B----4-:R-:W-:-:S04]  /*0150*/  IMAD.WIDE R8, R14, 0x4, R8 ;  /* 0x000000040e087825 */ /* 0x010fc800078e0208 */
[----:B-----5:R-:W-:Y:S02]  /*0160*/  IMAD.WIDE R10, R0, 0x4, R10 ;  /* 0x00000004000a7825 */ /* 0x020fe400078e020a */
[----:B------:R-:W4:Y:S02]  /*0170*/  LDG.E.EL.64 R8, desc[UR4][R8.64] ;  /* 0x0000000408087981 */ /* 0x000f24000c2e1b00 */
[----:B0-----:R-:W-:Y:S02]  /*0180*/  IMAD.WIDE R12, R14, 0x4, R12 ;  /* 0x000000040e0c7825 */ /* 0x001fe400078e020c */
[----:B------:R-:W5:Y:S02]  /*0190*/  LDG.E.64 R10, desc[UR4][R10.64] ;  /* 0x000000040a0a7981 */ /* 0x000f64000c1e1b00 */
[----:B-1----:R-:W-:Y:S02]  /*01a0*/  IMAD.WIDE R2, R0, 0x4, R2 ;  /* 0x0000000400027825 */ /* 0x002fe400078e0202 */
[----:B------:R-:W4:Y:S04]  /*01b0*/  LDG.E.EL.64 R12, desc[UR4][R12.64] ;  /* 0x000000040c0c7981 */ /* 0x000f28000c2e1b00 */
[----:B------:R-:W4:Y:S01]  /*01c0*/  LDG.E.64 R6, desc[UR4][R2.64] ;  /* 0x0000000402067981 */ /* 0x000f22000c1e1b00 */
[----:B------:R-:W-:-:S04]  /*01d0*/  IMAD.WIDE R16, R14, 0x4, R16 ;  /* 0x000000040e107825 */ /* 0x000fc800078e0210 */
[----:B---3--:R-:W-:Y:S02]  /*01e0*/  IMAD.WIDE R18, R14, 0x4, R18 ;  /* 0x000000040e127825 */ /* 0x008fe400078e0212 */
[----:B------:R-:W3:Y:S04]  /*01f0*/  LDG.E.EL.64 R16, desc[UR4][R16.64] ;  /* 0x0000000410107981 */ /* 0x000ee8000c2e1b00 */
[----:B------:R0:W3:Y:S02]  /*0200*/  LDG.E.EL.64 R14, desc[UR4][R18.64] ;  /* 0x00000004120e7981 */ /* 0x0000e4000c2e1b00 */
[----:B0-----:R-:W-:Y:S01]  /*0210*/  HFMA2.MMA R18, -RZ, RZ, 1.625, 0 ;  /* 0x3e800000ff127435 */ /* 0x001fe200000001ff */
[----:B--2---:R-:W-:Y:S01]  /*0220*/  FADD R4, R4, 0.0010000000474974513054 ;  /* 0x3a83126f04047421 */ /* 0x004fe20000000000 */
[----:B------:R-:W-:-:S03]  /*0230*/  FADD R5, R5, 0.0010000000474974513054 ;  /* 0x3a83126f05057421 */ /* 0x000fc60000000000 */
[----:B------:R-:W0:Y:S08]  /*0240*/  MUFU.SQRT R20, R4 ;  /* 0x0000000400147308 */ /* 0x000e300000002000 */
[----:B------:R-:W1:Y:S01]  /*0250*/  MUFU.SQRT R21, R5 ;  /* 0x0000000500157308 */ /* 0x000e620000002000 */
[C---:B0-----:R-:W-:Y:S02]  /*0260*/  FSETP.GT.AND P0, PT, R20.reuse, 8.50705917302346158658e+37, PT ;  /* 0x7e8000001400780b */ /* 0x041fe40003f04000 */
[----:B------:R-:W-:-:S02]  /*0270*/  FSETP.GEU.AND P2, PT, R20, 1.175494350822287508e-38, PT ;  /* 0x008000001400780b */ /* 0x000fc40003f4e000 */
[C---:B-1----:R-:W-:Y:S02]  /*0280*/  FSETP.GT.AND P1, PT, R21.reuse, 8.50705917302346158658e+37, PT ;  /* 0x7e8000001500780b */ /* 0x042fe40003f24000 */
[----:B------:R-:W-:-:S07]  /*0290*/  FSETP.GEU.AND P3, PT, R21, 1.175494350822287508e-38, PT ;  /* 0x008000001500780b */ /* 0x000fce0003f6e000 */
[----:B------:R-:W-:-:S04]  /*02a0*/  @P0 FMUL R20, R20, 0.25 ;  /* 0x3e80000014140820 */ /* 0x000fc80000400000 */
[----:B------:R-:W-:Y:S01]  /*02b0*/  @!P2 FMUL R20, R20, 16777216 ;  /* 0x4b8000001414a820 */ /* 0x000fe20000400000 */
[----:B------:R-:W-:-:S04]  /*02c0*/  @P1 FMUL R21, R21, 0.25 ;  /* 0x3e80000015151820 */ /* 0x000fc80000400000 */
[----:B------:R-:W-:Y:S01]  /*02d0*/  @!P3 FMUL R21, R21, 16777216 ;  /* 0x4b8000001515b820 */ /* 0x000fe20000400000 */
[----:B------:R-:W0:Y:S01]  /*02e0*/  MUFU.RCP R20, R20 ;  /* 0x0000001400147308 */ /* 0x000e220000001000 */
[----:B------:R-:W-:-:S07]  /*02f0*/  FSEL R19, R18, 1, P0 ;  /* 0x3f80000012137808 */ /* 0x000fce0000000000 */
[----:B------:R-:W1:Y:S01]  /*0300*/  MUFU.RCP R21, R21 ;  /* 0x0000001500157308 */ /* 0x000e620000001000 */
[----:B------:R-:W-:Y:S01]  /*0310*/  FSEL R18, R18, 1, P1 ;  /* 0x3f80000012127808 */ /* 0x000fe20000800000 */
[----:B----4-:R-:W-:Y:S01]  /*0320*/  FADD R5, R6, R8 ;  /* 0x0000000806057221 */ /* 0x010fe20000000000 */
[----:B------:R-:W-:Y:S01]  /*0330*/  FADD R4, R7, R9 ;  /* 0x0000000907047221 */ /* 0x000fe20000000000 */
[----:B------:R-:W-:Y:S02]  /*0340*/  @!P2 FMUL R19, R19, 16777216 ;  /* 0x4b8000001313a820 */ /* 0x000fe40000400000 */
[----:B------:R-:W-:Y:S01]  /*0350*/  @!P3 FMUL R18, R18, 16777216 ;  /* 0x4b8000001212b820 */ /* 0x000fe20000400000 */
[----:B-----5:R-:W-:Y:S01]  /*0360*/  FADD R10, R10, R5 ;  /* 0x000000050a0a7221 */ /* 0x020fe20000000000 */
[----:B------:R-:W-:Y:S01]  /*0370*/  FADD R11, R11, R4 ;  /* 0x000000040b0b7221 */ /* 0x000fe20000000000 */
[----:B0-----:R-:W-:Y:S01]  /*0380*/  FMUL R19, R20, R19 ;  /* 0x0000001314137220 */ /* 0x001fe20000400000 */
[----:B------:R-:W0:Y:S01]  /*0390*/  LDC.64 R4, c[0x0][0x218] ;  /* 0x00008600ff047b82 */ /* 0x000e220000000a00 */
[----:B------:R-:W-:Y:S01]  /*03a0*/  FADD R12, -R12, R10 ;  /* 0x0000000a0c0c7221 */ /* 0x000fe20000000100 */
[----:B------:R-:W-:Y:S01]  /*03b0*/  FADD R13, -R13, R11 ;  /* 0x0000000b0d0d7221 */ /* 0x000fe20000000100 */
[----:B-1----:R-:W-:-:S02]  /*03c0*/  FMUL R18, R21, R18 ;  /* 0x0000001215127220 */ /* 0x002fc40000400000 */
[----:B------:R-:W-:Y:S02]  /*03d0*/  FMUL R19, R12, R19 ;  /* 0x000000130c137220 */ /* 0x000fe40000400000 */
[----:B------:R-:W-:Y:S02]  /*03e0*/  FMUL R18, R13, R18 ;  /* 0x000000120d127220 */ /* 0x000fe40000400000 */
[----:B---3--:R-:W-:Y:S02]  /*03f0*/  FFMA R14, R14, R19, R16 ;  /* 0x000000130e0e7223 */ /* 0x008fe40000000010 */
[----:B------:R-:W-:-:S03]  /*0400*/  FFMA R15, R15, R18, R17 ;  /* 0x000000120f0f7223 */ /* 0x000fc60000000011 */
[----:B------:R-:W-:Y:S02]  /*0410*/  FSETP.GT.AND P0, PT, R14, RZ, PT ;  /* 0x000000ff0e00720b */ /* 0x000fe40003f04000 */
[----:B------:R-:W-:Y:S01]  /*0420*/  FSETP.GT.AND P1, PT, R15, RZ, PT ;  /* 0x000000ff0f00720b */ /* 0x000fe20003f24000 */
[----:B------:R-:W-:Y:S01]  /*0430*/  STG.E.64 desc[UR4][R2.64], R10 ;  /* 0x0000000a02007986 */ /* 0x000fe2000c101b04 */
[----:B0-----:R-:W-:-:S09]  /*0440*/  IMAD.WIDE R4, R0, 0x4, R4 ;  /* 0x0000000400047825 */ /* 0x001fd200078e0204 */
[----:B------:R-:W-:Y:S02]  /*0450*/  @!P0 FMUL R14, R14, 0.10000000149011611938 ;  /* 0x3dcccccd0e0e8820 */ /* 0x000fe40000400000 */
[----:B------:R-:W-:-:S05]  /*0460*/  @!P1 FMUL R15, R15, 0.10000000149011611938 ;  /* 0x3dcccccd0f0f9820 */ /* 0x000fca0000400000 */
[----:B------:R-:W-:Y:S01]  /*0470*/  STG.E.64 desc[UR4][R4.64], R14 ;  /* 0x0000000e04007986 */ /* 0x000fe2000c101b04 */
[----:B------:R-:W-:Y:S05]  /*0480*/  EXIT ;  /* 0x000000000000794d */ /* 0x000fea0003800000 */
.L_x_0:
[----:B------:R-:W-:-:S00]  /*0490*/  BRA `(.L_x_0) ;  /* 0xfffffffc00fc7947 */ /* 0x000fc0000383ffff */
[----:B------:R-:W-:-:S00]  /*04a0*/  NOP ;  /* 0x0000000000007918 */ /* 0x000fc00000000000 */
        /* <DEDUP_REMOVED lines=13> */
.L_x_1:


//--------------------- .nv.global.init           --------------------------
	.section	.nv.global.init,"aw",@progbits
.nv.global.init:
	.type		_$_str,@object
	.size		_$_str,(_$_str_$_2 - _$_str)
_$_str:
        /*0000*/ 	.byte	0x5f, 0x5f, 0x43, 0x55, 0x44, 0x41, 0x5f, 0x46, 0x54, 0x5a, 0x00
	.type		_$_str_$_2,@object
	.size		_$_str_$_2,(.L_1 - _$_str_$_2)
_$_str_$_2:
        /*000b*/ 	.byte	0x5f, 0x5f, 0x43, 0x55, 0x44, 0x41, 0x5f, 0x50, 0x52, 0x45, 0x43, 0x5f, 0x53, 0x51, 0x52, 0x54
        /*001b*/ 	.byte	0x00
.L_1:


//--------------------- .nv.constant0.triton_poi_fused__native_batch_norm_legit_no_training_add_convolution_leaky_relu_13 --------------------------
	.section	.nv.constant0.triton_poi_fused__native_batch_norm_legit_no_training_add_convolution_leaky_relu_13,"a",@progbits
	.sectionflags	@""
	.align	4
.nv.constant0.triton_poi_fused__native_batch_norm_legit_no_training_add_convolution_leaky_relu_13:
	.zero		596
